//
// Generated by NVIDIA NVVM Compiler
//
// Compiler Build ID: CL-36424714
// Cuda compilation tools, release 13.0, V13.0.88
// Based on NVVM 20.0.0
//

.version 9.0
.target sm_100
.address_size 64

	// .globl	_Z9kron_prodPfS_S_ii

.visible .entry _Z9kron_prodPfS_S_ii(
	.param .u64 .ptr .align 1 _Z9kron_prodPfS_S_ii_param_0,
	.param .u64 .ptr .align 1 _Z9kron_prodPfS_S_ii_param_1,
	.param .u64 .ptr .align 1 _Z9kron_prodPfS_S_ii_param_2,
	.param .u32 _Z9kron_prodPfS_S_ii_param_3,
	.param .u32 _Z9kron_prodPfS_S_ii_param_4
)
{
	.reg .pred 	%p<10>;
	.reg .b32 	%r<46>;
	.reg .b32 	%f<46>;
	.reg .b64 	%rd<40>;

	ld.param.u64 	%rd6, [_Z9kron_prodPfS_S_ii_param_0];
	ld.param.u64 	%rd5, [_Z9kron_prodPfS_S_ii_param_1];
	ld.param.u64 	%rd7, [_Z9kron_prodPfS_S_ii_param_2];
	ld.param.u32 	%r22, [_Z9kron_prodPfS_S_ii_param_3];
	ld.param.u32 	%r23, [_Z9kron_prodPfS_S_ii_param_4];
	cvta.to.global.u64 	%rd1, %rd7;
	cvta.to.global.u64 	%rd2, %rd6;
	mov.u32 	%r1, %ctaid.x;
	mov.u32 	%r2, %tid.x;
	setp.lt.s32 	%p1, %r22, 1;
	@%p1 bra 	$L__BB0_12;
	cvta.to.global.u64 	%rd8, %rd5;
	div.s32 	%r25, %r1, %r23;
	mul.lo.s32 	%r3, %r25, %r22;
	mul.lo.s32 	%r26, %r25, %r23;
	sub.s32 	%r27, %r1, %r26;
	mad.lo.s32 	%r28, %r27, %r23, %r2;
	mul.wide.s32 	%rd9, %r28, 4;
	add.s64 	%rd3, %rd8, %rd9;
	mul.lo.s32 	%r4, %r22, %r1;
	and.b32  	%r5, %r22, 7;
	setp.lt.u32 	%p2, %r22, 8;
	mov.b32 	%r44, 0;
	@%p2 bra 	$L__BB0_4;
	and.b32  	%r44, %r22, 2147483640;
	neg.s32 	%r42, %r44;
	mul.lo.s32 	%r29, %r1, %r23;
	mad.lo.s32 	%r41, %r29, %r22, %r2;
	shl.b32 	%r9, %r23, 3;
	add.s64 	%rd4, %rd2, 16;
	mul.wide.s32 	%rd14, %r23, 4;
	mov.u32 	%r40, %r3;
$L__BB0_3:
	.pragma "nounroll";
	mul.wide.s32 	%rd10, %r40, 4;
	add.s64 	%rd11, %rd4, %rd10;
	ld.global.f32 	%f1, [%rd11+-16];
	ld.global.f32 	%f2, [%rd3];
	mul.f32 	%f3, %f1, %f2;
	mul.wide.s32 	%rd12, %r41, 4;
	add.s64 	%rd13, %rd1, %rd12;
	st.global.f32 	[%rd13], %f3;
	ld.global.f32 	%f4, [%rd11+-12];
	ld.global.f32 	%f5, [%rd3];
	mul.f32 	%f6, %f4, %f5;
	add.s64 	%rd15, %rd13, %rd14;
	st.global.f32 	[%rd15], %f6;
	ld.global.f32 	%f7, [%rd11+-8];
	ld.global.f32 	%f8, [%rd3];
	mul.f32 	%f9, %f7, %f8;
	add.s64 	%rd16, %rd15, %rd14;
	st.global.f32 	[%rd16], %f9;
	ld.global.f32 	%f10, [%rd11+-4];
	ld.global.f32 	%f11, [%rd3];
	mul.f32 	%f12, %f10, %f11;
	add.s64 	%rd17, %rd16, %rd14;
	st.global.f32 	[%rd17], %f12;
	ld.global.f32 	%f13, [%rd11];
	ld.global.f32 	%f14, [%rd3];
	mul.f32 	%f15, %f13, %f14;
	add.s64 	%rd18, %rd17, %rd14;
	st.global.f32 	[%rd18], %f15;
	ld.global.f32 	%f16, [%rd11+4];
	ld.global.f32 	%f17, [%rd3];
	mul.f32 	%f18, %f16, %f17;
	add.s64 	%rd19, %rd18, %rd14;
	st.global.f32 	[%rd19], %f18;
	ld.global.f32 	%f19, [%rd11+8];
	ld.global.f32 	%f20, [%rd3];
	mul.f32 	%f21, %f19, %f20;
	add.s64 	%rd20, %rd19, %rd14;
	st.global.f32 	[%rd20], %f21;
	ld.global.f32 	%f22, [%rd11+12];
	ld.global.f32 	%f23, [%rd3];
	mul.f32 	%f24, %f22, %f23;
	add.s64 	%rd21, %rd20, %rd14;
	st.global.f32 	[%rd21], %f24;
	add.s32 	%r42, %r42, 8;
	add.s32 	%r41, %r41, %r9;
	add.s32 	%r40, %r40, 8;
	setp.ne.s32 	%p3, %r42, 0;
	@%p3 bra 	$L__BB0_3;
$L__BB0_4:
	setp.eq.s32 	%p4, %r5, 0;
	@%p4 bra 	$L__BB0_12;
	and.b32  	%r17, %r22, 3;
	setp.lt.u32 	%p5, %r5, 4;
	@%p5 bra 	$L__BB0_7;
	add.s32 	%r30, %r44, %r3;
	mul.wide.s32 	%rd22, %r30, 4;
	add.s64 	%rd23, %rd2, %rd22;
	ld.global.f32 	%f25, [%rd23];
	ld.global.f32 	%f26, [%rd3];
	mul.f32 	%f27, %f25, %f26;
	add.s32 	%r31, %r44, %r4;
	mad.lo.s32 	%r32, %r31, %r23, %r2;
	mul.wide.s32 	%rd24, %r32, 4;
	add.s64 	%rd25, %rd1, %rd24;
	st.global.f32 	[%rd25], %f27;
	ld.global.f32 	%f28, [%rd23+4];
	ld.global.f32 	%f29, [%rd3];
	mul.f32 	%f30, %f28, %f29;
	mul.wide.s32 	%rd26, %r23, 4;
	add.s64 	%rd27, %rd25, %rd26;
	st.global.f32 	[%rd27], %f30;
	ld.global.f32 	%f31, [%rd23+8];
	ld.global.f32 	%f32, [%rd3];
	mul.f32 	%f33, %f31, %f32;
	add.s64 	%rd28, %rd27, %rd26;
	st.global.f32 	[%rd28], %f33;
	ld.global.f32 	%f34, [%rd23+12];
	ld.global.f32 	%f35, [%rd3];
	mul.f32 	%f36, %f34, %f35;
	add.s64 	%rd29, %rd28, %rd26;
	st.global.f32 	[%rd29], %f36;
	add.s32 	%r44, %r44, 4;
$L__BB0_7:
	setp.eq.s32 	%p6, %r17, 0;
	@%p6 bra 	$L__BB0_12;
	setp.eq.s32 	%p7, %r17, 1;
	@%p7 bra 	$L__BB0_10;
	add.s32 	%r33, %r44, %r3;
	mul.wide.s32 	%rd30, %r33, 4;
	add.s64 	%rd31, %rd2, %rd30;
	ld.global.f32 	%f37, [%rd31];
	ld.global.f32 	%f38, [%rd3];
	mul.f32 	%f39, %f37, %f38;
	add.s32 	%r34, %r44, %r4;
	mad.lo.s32 	%r35, %r34, %r23, %r2;
	mul.wide.s32 	%rd32, %r35, 4;
	add.s64 	%rd33, %rd1, %rd32;
	st.global.f32 	[%rd33], %f39;
	ld.global.f32 	%f40, [%rd31+4];
	ld.global.f32 	%f41, [%rd3];
	mul.f32 	%f42, %f40, %f41;
	mul.wide.s32 	%rd34, %r23, 4;
	add.s64 	%rd35, %rd33, %rd34;
	st.global.f32 	[%rd35], %f42;
	add.s32 	%r44, %r44, 2;
$L__BB0_10:
	and.b32  	%r36, %r22, 1;
	setp.eq.b32 	%p8, %r36, 1;
	not.pred 	%p9, %p8;
	@%p9 bra 	$L__BB0_12;
	add.s32 	%r37, %r44, %r3;
	mul.wide.s32 	%rd36, %r37, 4;
	add.s64 	%rd37, %rd2, %rd36;
	ld.global.f32 	%f43, [%rd37];
	ld.global.f32 	%f44, [%rd3];
	mul.f32 	%f45, %f43, %f44;
	add.s32 	%r38, %r44, %r4;
	mad.lo.s32 	%r39, %r38, %r23, %r2;
	mul.wide.s32 	%rd38, %r39, 4;
	add.s64 	%rd39, %rd1, %rd38;
	st.global.f32 	[%rd39], %f45;
$L__BB0_12:
	ret;

}


// ===== COMPILED SASS (sm_100) =====

	.target	sm_100

	.elftype	@"ET_EXEC"


//--------------------- .note.nv.tkinfo           --------------------------
	.section	.note.nv.tkinfo,"",@"SHT_NOTE"
	.sectionflags	@"SHF_NOTE_NV_TKINFO"
	.tkinfo
        /*0018*/ 	.word	0x00000002
        /*0030*/ 	.string	""
        /*0030*/ 	.string	"ptxas"
        /*0030*/ 	.string	"Cuda compilation tools, release 13.0, V13.0.88"
        /*0030*/ 	.string	"Build cuda_13.0.r13.0/compiler.36424714_0"
        /*0030*/ 	.string	"-arch sm_100 -m 64 "



//--------------------- .note.nv.cuinfo           --------------------------
	.section	.note.nv.cuinfo,"",@"SHT_NOTE"
	.sectionflags	@"SHF_NOTE_NV_CUINFO"
        /*0018*/ 	.short	0x0002
        /*001a*/ 	.short	0x0064
        /*001c*/ 	.short	0x0082
	.zero		2


//--------------------- .nv.info                  --------------------------
	.section	.nv.info,"",@"SHT_CUDA_INFO"
	.align	4


	//----- nvinfo : EIATTR_REGCOUNT
	.align		4
        /*0000*/ 	.byte	0x04, 0x2f
        /*0002*/ 	.short	(.L_1 - .L_0)
	.align		4
.L_0:
        /*0004*/ 	.word	index@(_Z9kron_prodPfS_S_ii)
        /*0008*/ 	.word	0x0000001c


	//----- nvinfo : EIATTR_FRAME_SIZE
	.align		4
.L_1:
        /*000c*/ 	.byte	0x04, 0x11
        /*000e*/ 	.short	(.L_3 - .L_2)
	.align		4
.L_2:
        /*0010*/ 	.word	index@(_Z9kron_prodPfS_S_ii)
        /*0014*/ 	.word	0x00000000


	//----- nvinfo : EIATTR_MIN_STACK_SIZE
	.align		4
.L_3:
        /*0018*/ 	.byte	0x04, 0x12
        /*001a*/ 	.short	(.L_5 - .L_4)
	.align		4
.L_4:
        /*001c*/ 	.word	index@(_Z9kron_prodPfS_S_ii)
        /*0020*/ 	.word	0x00000000
.L_5:


//--------------------- .nv.compat                --------------------------
	.section	.nv.compat,"",@"SHT_CUDA_COMPAT_INFO"
	.align	4
        /*0000*/ 	.byte	0x02, 0x09, 0x00, 0x00, 0x02, 0x02, 0x01, 0x00, 0x02, 0x05, 0x05, 0x00, 0x03, 0x07, 0x01, 0x01
        /*0010*/ 	.byte	0x02, 0x03, 0x00, 0x00, 0x02, 0x06, 0x01, 0x00, 0x04, 0x0b, 0x08, 0x00, 0x09, 0x00, 0x00, 0x00
        /*0020*/ 	.byte	0x00, 0x00, 0x00, 0x00


//--------------------- .nv.info._Z9kron_prodPfS_S_ii --------------------------
	.section	.nv.info._Z9kron_prodPfS_S_ii,"",@"SHT_CUDA_INFO"
	.sectionflags	@""
	.align	4


	//----- nvinfo : EIATTR_CUDA_API_VERSION
	.align		4
        /*0000*/ 	.byte	0x04, 0x37
        /*0002*/ 	.short	(.L_7 - .L_6)
.L_6:
        /*0004*/ 	.word	0x00000082


	//----- nvinfo : EIATTR_KPARAM_INFO
	.align		4
.L_7:
        /*0008*/ 	.byte	0x04, 0x17
        /*000a*/ 	.short	(.L_9 - .L_8)
.L_8:
        /*000c*/ 	.word	0x00000000
        /*0010*/ 	.short	0x0004
        /*0012*/ 	.short	0x001c
        /*0014*/ 	.byte	0x00, 0xf0, 0x11, 0x00


	//----- nvinfo : EIATTR_KPARAM_INFO
	.align		4
.L_9:
        /*0018*/ 	.byte	0x04, 0x17
        /*001a*/ 	.short	(.L_11 - .L_10)
.L_10:
        /*001c*/ 	.word	0x00000000
        /*0020*/ 	.short	0x0003
        /*0022*/ 	.short	0x0018
        /*0024*/ 	.byte	0x00, 0xf0, 0x11, 0x00


	//----- nvinfo : EIATTR_KPARAM_INFO
	.align		4
.L_11:
        /*0028*/ 	.byte	0x04, 0x17
        /*002a*/ 	.short	(.L_13 - .L_12)
.L_12:
        /*002c*/ 	.word	0x00000000
        /*0030*/ 	.short	0x0002
        /*0032*/ 	.short	0x0010
        /*0034*/ 	.byte	0x00, 0xf5, 0x21, 0x00


	//----- nvinfo : EIATTR_KPARAM_INFO
	.align		4
.L_13:
        /*0038*/ 	.byte	0x04, 0x17
        /*003a*/ 	.short	(.L_15 - .L_14)
.L_14:
        /*003c*/ 	.word	0x00000000
        /*0040*/ 	.short	0x0001
        /*0042*/ 	.short	0x0008
        /*0044*/ 	.byte	0x00, 0xf5, 0x21, 0x00


	//----- nvinfo : EIATTR_KPARAM_INFO
	.align		4
.L_15:
        /*0048*/ 	.byte	0x04, 0x17
        /*004a*/ 	.short	(.L_17 - .L_16)
.L_16:
        /*004c*/ 	.word	0x00000000
        /*0050*/ 	.short	0x0000
        /*0052*/ 	.short	0x0000
        /*0054*/ 	.byte	0x00, 0xf5, 0x21, 0x00


	//----- nvinfo : EIATTR_SPARSE_MMA_MASK
	.align		4
.L_17:
        /*0058*/ 	.byte	0x03, 0x50
        /*005a*/ 	.short	0x0000


	//----- nvinfo : EIATTR_MAXREG_COUNT
	.align		4
        /*005c*/ 	.byte	0x03, 0x1b
        /*005e*/ 	.short	0x00ff


	//----- nvinfo : EIATTR_MERCURY_ISA_VERSION
	.align		4
        /*0060*/ 	.byte	0x03, 0x5f
        /*0062*/ 	.short	0x0101


	//----- nvinfo : EIATTR_VRC_CTA_INIT_COUNT
	.align		4
        /*0064*/ 	.byte	0x02, 0x4a
	.zero		1
	.zero		1


	//----- nvinfo : EIATTR_EXIT_INSTR_OFFSETS
	.align		4
        /*0068*/ 	.byte	0x04, 0x1c
        /*006a*/ 	.short	(.L_19 - .L_18)


	//   ....[0]....
.L_18:
        /*006c*/ 	.word	0x00000030


	//   ....[1]....
        /*0070*/ 	.word	0x00000640


	//   ....[2]....
        /*0074*/ 	.word	0x00000840


	//   ....[3]....
        /*0078*/ 	.word	0x000009a0


	//   ....[4]....
        /*007c*/ 	.word	0x00000a60


	//----- nvinfo : EIATTR_CBANK_PARAM_SIZE
	.align		4
.L_19:
        /*0080*/ 	.byte	0x03, 0x19
        /*0082*/ 	.short	0x0020


	//----- nvinfo : EIATTR_PARAM_CBANK
	.align		4
        /*0084*/ 	.byte	0x04, 0x0a
        /*0086*/ 	.short	(.L_21 - .L_20)
	.align		4
.L_20:
        /*0088*/ 	.word	index@(.nv.constant0._Z9kron_prodPfS_S_ii)
        /*008c*/ 	.short	0x0380
        /*008e*/ 	.short	0x0020


	//----- nvinfo : EIATTR_SW_WAR
	.align		4
.L_21:
        /*0090*/ 	.byte	0x04, 0x36
        /*0092*/ 	.short	(.L_23 - .L_22)
.L_22:
        /*0094*/ 	.word	0x00000008
.L_23:


//--------------------- .nv.callgraph             --------------------------
	.section	.nv.callgraph,"",@"SHT_CUDA_CALLGRAPH"
	.align	4
	.sectionentsize	8
	.align		4
        /*0000*/ 	.word	0x00000000
	.align		4
        /*0004*/ 	.word	0xffffffff
	.align		4
        /*0008*/ 	.word	0x00000000
	.align		4
        /*000c*/ 	.word	0xfffffffe
	.align		4
        /*0010*/ 	.word	0x00000000
	.align		4
        /*0014*/ 	.word	0xfffffffd
	.align		4
        /*0018*/ 	.word	0x00000000
	.align		4
        /*001c*/ 	.word	0xfffffffc


//--------------------- .text._Z9kron_prodPfS_S_ii --------------------------
	.section	.text._Z9kron_prodPfS_S_ii,"ax",@progbits
	.align	128
        .global         _Z9kron_prodPfS_S_ii
        .type           _Z9kron_prodPfS_S_ii,@function
        .size           _Z9kron_prodPfS_S_ii,(.L_x_5 - _Z9kron_prodPfS_S_ii)
        .other          _Z9kron_prodPfS_S_ii,@"STO_CUDA_ENTRY STV_DEFAULT"
_Z9kron_prodPfS_S_ii:
.text._Z9kron_prodPfS_S_ii:
[----:B------:R-:W-:Y:S08]  /*0000*/  LDC R1, c[0x0][0x37c] ;  /* 0x0000df00ff017b82 */ /* 0x000ff00000000800 */
[----:B------:R-:W0:Y:S02]  /*0010*/  LDC R0, c[0x0][0x398] ;  /* 0x0000e600ff007b82 */ /* 0x000e240000000800 */
[----:B0-----:R-:W-:-:S13]  /*0020*/  ISETP.GE.AND P0, PT, R0, 0x1, PT ;  /* 0x000000010000780c */ /* 0x001fda0003f06270 */
[----:B------:R-:W-:Y:S05]  /*0030*/  @!P0 EXIT ;  /* 0x000000000000894d */ /* 0x000fea0003800000 */
[----:B------:R-:W0:Y:S01]  /*0040*/  LDC R6, c[0x0][0x39c] ;  /* 0x0000e700ff067b82 */ /* 0x000e220000000800 */
[----:B------:R-:W1:Y:S01]  /*0050*/  S2R R7, SR_CTAID.X ;  /* 0x0000000000077919 */ /* 0x000e620000002500 */
[----:B------:R-:W-:Y:S01]  /*0060*/  LOP3.LUT R20, R0, 0x7, RZ, 0xc0, !PT ;  /* 0x0000000700147812 */ /* 0x000fe200078ec0ff */
[----:B------:R-:W2:Y:S01]  /*0070*/  LDCU.64 UR6, c[0x0][0x358] ;  /* 0x00006b00ff0677ac */ /* 0x000ea20008000a00 */
[----:B0-----:R-:W-:-:S04]  /*0080*/  IABS R5, R6 ;  /* 0x0000000600057213 */ /* 0x001fc80000000000 */
[----:B------:R-:W0:Y:S08]  /*0090*/  I2F.RP R4, R5 ;  /* 0x0000000500047306 */ /* 0x000e300000209400 */
[----:B0-----:R-:W0:Y:S02]  /*00a0*/  MUFU.RCP R4, R4 ;  /* 0x0000000400047308 */ /* 0x001e240000001000 */
[----:B0-----:R-:W-:-:S06]  /*00b0*/  IADD3 R2, PT, PT, R4, 0xffffffe, RZ ;  /* 0x0ffffffe04027810 */ /* 0x001fcc0007ffe0ff */
[----:B------:R0:W3:Y:S02]  /*00c0*/  F2I.FTZ.U32.TRUNC.NTZ R3, R2 ;  /* 0x0000000200037305 */ /* 0x0000e4000021f000 */
[----:B0-----:R-:W-:Y:S01]  /*00d0*/  HFMA2 R2, -RZ, RZ, 0, 0 ;  /* 0x00000000ff027431 */ /* 0x001fe200000001ff */
[----:B---3--:R-:W-:-:S05]  /*00e0*/  IADD3 R8, PT, PT, RZ, -R3, RZ ;  /* 0x80000003ff087210 */ /* 0x008fca0007ffe0ff */
[----:B------:R-:W-:Y:S01]  /*00f0*/  IMAD R9, R8, R5, RZ ;  /* 0x0000000508097224 */ /* 0x000fe200078e02ff */
[----:B-1----:R-:W-:-:S03]  /*0100*/  IABS R8, R7 ;  /* 0x0000000700087213 */ /* 0x002fc60000000000 */
[----:B------:R-:W-:Y:S01]  /*0110*/  IMAD.HI.U32 R3, R3, R9, R2 ;  /* 0x0000000903037227 */ /* 0x000fe200078e0002 */
[----:B------:R-:W-:Y:S01]  /*0120*/  LOP3.LUT R2, R7, R6, RZ, 0x3c, !PT ;  /* 0x0000000607027212 */ /* 0x000fe200078e3cff */
[----:B------:R-:W0:Y:S03]  /*0130*/  S2R R9, SR_TID.X ;  /* 0x0000000000097919 */ /* 0x000e260000002100 */
[----:B------:R-:W-:Y:S01]  /*0140*/  ISETP.GE.AND P1, PT, R2, RZ, PT ;  /* 0x000000ff0200720c */ /* 0x000fe20003f26270 */
[----:B------:R-:W-:-:S05]  /*0150*/  IMAD.HI.U32 R3, R3, R8, RZ ;  /* 0x0000000803037227 */ /* 0x000fca00078e00ff */
[----:B------:R-:W-:-:S05]  /*0160*/  IADD3 R4, PT, PT, -R3, RZ, RZ ;  /* 0x000000ff03047210 */ /* 0x000fca0007ffe1ff */
[----:B------:R-:W-:Y:S02]  /*0170*/  IMAD R4, R5, R4, R8 ;  /* 0x0000000405047224 */ /* 0x000fe400078e0208 */
[----:B------:R-:W-:-:S03]  /*0180*/  HFMA2 R8, -RZ, RZ, 0, 0 ;  /* 0x00000000ff087431 */ /* 0x000fc600000001ff */
[----:B------:R-:W-:-:S13]  /*0190*/  ISETP.GT.U32.AND P2, PT, R5, R4, PT ;  /* 0x000000040500720c */ /* 0x000fda0003f44070 */
[-C--:B------:R-:W-:Y:S02]  /*01a0*/  @!P2 IADD3 R4, PT, PT, R4, -R5.reuse, RZ ;  /* 0x800000050404a210 */ /* 0x080fe40007ffe0ff */
[----:B------:R-:W-:Y:S02]  /*01b0*/  @!P2 IADD3 R3, PT, PT, R3, 0x1, RZ ;  /* 0x000000010303a810 */ /* 0x000fe40007ffe0ff */
[----:B------:R-:W-:Y:S02]  /*01c0*/  ISETP.GE.U32.AND P0, PT, R4, R5, PT ;  /* 0x000000050400720c */ /* 0x000fe40003f06070 */
[----:B------:R-:W-:-:S11]  /*01d0*/  ISETP.NE.AND P2, PT, R6, RZ, PT ;  /* 0x000000ff0600720c */ /* 0x000fd60003f45270 */
[----:B------:R-:W-:Y:S02]  /*01e0*/  @P0 IADD3 R3, PT, PT, R3, 0x1, RZ ;  /* 0x0000000103030810 */ /* 0x000fe40007ffe0ff */
[----:B------:R-:W-:Y:S02]  /*01f0*/  ISETP.GE.U32.AND P0, PT, R0, 0x8, PT ;  /* 0x000000080000780c */ /* 0x000fe40003f06070 */
[----:B------:R-:W-:Y:S02]  /*0200*/  MOV R11, R3 ;  /* 0x00000003000b7202 */ /* 0x000fe40000000f00 */
[----:B------:R-:W1:Y:S02]  /*0210*/  LDC.64 R2, c[0x0][0x388] ;  /* 0x0000e200ff027b82 */ /* 0x000e640000000a00 */
[----:B------:R-:W-:Y:S02]  /*0220*/  @!P1 IADD3 R11, PT, PT, -R11, RZ, RZ ;  /* 0x000000ff0b0b9210 */ /* 0x000fe40007ffe1ff */
[----:B------:R-:W-:-:S02]  /*0230*/  @!P2 LOP3.LUT R11, RZ, R6, RZ, 0x33, !PT ;  /* 0x00000006ff0ba212 */ /* 0x000fc400078e33ff */
[----:B------:R-:W-:Y:S02]  /*0240*/  ISETP.NE.AND P1, PT, R20, RZ, PT ;  /* 0x000000ff1400720c */ /* 0x000fe40003f25270 */
[C---:B------:R-:W-:Y:S01]  /*0250*/  IADD3 R4, PT, PT, -R11.reuse, RZ, RZ ;  /* 0x000000ff0b047210 */ /* 0x040fe20007ffe1ff */
[----:B------:R-:W-:-:S04]  /*0260*/  IMAD R11, R11, R0, RZ ;  /* 0x000000000b0b7224 */ /* 0x000fc800078e02ff */
[----:B------:R-:W-:-:S04]  /*0270*/  IMAD R4, R6, R4, R7 ;  /* 0x0000000406047224 */ /* 0x000fc800078e0207 */
[----:B0-----:R-:W-:-:S04]  /*0280*/  IMAD R5, R4, R6, R9 ;  /* 0x0000000604057224 */ /* 0x001fc800078e0209 */
[----:B-1----:R-:W-:Y:S01]  /*0290*/  IMAD.WIDE R2, R5, 0x4, R2 ;  /* 0x0000000405027825 */ /* 0x002fe200078e0202 */
[----:B--2---:R-:W-:Y:S06]  /*02a0*/  @!P0 BRA `(.L_x_0) ;  /* 0x0000000000e48947 */ /* 0x004fec0003800000 */
[----:B------:R-:W0:Y:S01]  /*02b0*/  LDCU.64 UR4, c[0x0][0x380] ;  /* 0x00007000ff0477ac */ /* 0x000e220008000a00 */
[----:B------:R-:W-:Y:S01]  /*02c0*/  IMAD R13, R7, R6, RZ ;  /* 0x00000006070d7224 */ /* 0x000fe200078e02ff */
[----:B------:R-:W-:Y:S02]  /*02d0*/  LOP3.LUT R8, R0, 0x7ffffff8, RZ, 0xc0, !PT ;  /* 0x7ffffff800087812 */ /* 0x000fe400078ec0ff */
[----:B------:R-:W-:Y:S01]  /*02e0*/  MOV R10, R11 ;  /* 0x0000000b000a7202 */ /* 0x000fe20000000f00 */
[----:B------:R-:W-:Y:S01]  /*02f0*/  IMAD R13, R13, R0, R9 ;  /* 0x000000000d0d7224 */ /* 0x000fe200078e0209 */
[----:B------:R-:W-:Y:S01]  /*0300*/  IADD3 R12, PT, PT, -R8, RZ, RZ ;  /* 0x000000ff080c7210 */ /* 0x000fe20007ffe1ff */
[----:B0-----:R-:W-:-:S04]  /*0310*/  UIADD3 UR4, UP0, UPT, UR4, 0x10, URZ ;  /* 0x0000001004047890 */ /* 0x001fc8000ff1e0ff */
[----:B------:R-:W-:-:S12]  /*0320*/  UIADD3.X UR5, UPT, UPT, URZ, UR5, URZ, UP0, !UPT ;  /* 0x00000005ff057290 */ /* 0x000fd800087fe4ff */
.L_x_1:
[----:B------:R-:W-:Y:S01]  /*0330*/  MOV R4, UR4 ;  /* 0x0000000400047c02 */ /* 0x000fe20008000f00 */
[----:B--2---:R-:W2:Y:S01]  /*0340*/  LDG.E R17, desc[UR6][R2.64] ;  /* 0x0000000602117981 */ /* 0x004ea2000c1e1900 */
[----:B------:R-:W-:Y:S01]  /*0350*/  MOV R5, UR5 ;  /* 0x0000000500057c02 */ /* 0x000fe20008000f00 */
[----:B------:R-:W0:Y:S02]  /*0360*/  LDC.64 R14, c[0x0][0x390] ;  /* 0x0000e400ff0e7b82 */ /* 0x000e240000000a00 */
[----:B------:R-:W-:-:S05]  /*0370*/  IMAD.WIDE R4, R10, 0x4, R4 ;  /* 0x000000040a047825 */ /* 0x000fca00078e0204 */
[----:B------:R-:W2:Y:S01]  /*0380*/  LDG.E R16, desc[UR6][R4.64+-0x10] ;  /* 0xfffff00604107981 */ /* 0x000ea2000c1e1900 */
[----:B0-----:R-:W-:-:S04]  /*0390*/  IMAD.WIDE R14, R13, 0x4, R14 ;  /* 0x000000040d0e7825 */ /* 0x001fc800078e020e */
[----:B--2---:R-:W-:-:S05]  /*03a0*/  FMUL R21, R16, R17 ;  /* 0x0000001110157220 */ /* 0x004fca0000400000 */
[----:B------:R0:W-:Y:S04]  /*03b0*/  STG.E desc[UR6][R14.64], R21 ;  /* 0x000000150e007986 */ /* 0x0001e8000c101906 */
[----:B------:R-:W2:Y:S04]  /*03c0*/  LDG.E R18, desc[UR6][R4.64+-0xc] ;  /* 0xfffff40604127981 */ /* 0x000ea8000c1e1900 */
[----:B------:R-:W2:Y:S01]  /*03d0*/  LDG.E R19, desc[UR6][R2.64] ;  /* 0x0000000602137981 */ /* 0x000ea2000c1e1900 */
[----:B------:R-:W-:-:S04]  /*03e0*/  IMAD.WIDE R16, R6, 0x4, R14 ;  /* 0x0000000406107825 */ /* 0x000fc800078e020e */
[----:B--2---:R-:W-:-:S05]  /*03f0*/  FMUL R23, R18, R19 ;  /* 0x0000001312177220 */ /* 0x004fca0000400000 */
[----:B------:R1:W-:Y:S04]  /*0400*/  STG.E desc[UR6][R16.64], R23 ;  /* 0x0000001710007986 */ /* 0x0003e8000c101906 */
[----:B------:R-:W2:Y:S04]  /*0410*/  LDG.E R22, desc[UR6][R4.64+-0x8] ;  /* 0xfffff80604167981 */ /* 0x000ea8000c1e1900 */
[----:B------:R-:W2:Y:S01]  /*0420*/  LDG.E R25, desc[UR6][R2.64] ;  /* 0x0000000602197981 */ /* 0x000ea2000c1e1900 */
[----:B------:R-:W-:-:S04]  /*0430*/  IMAD.WIDE R18, R6, 0x4, R16 ;  /* 0x0000000406127825 */ /* 0x000fc800078e0210 */
[----:B--2---:R-:W-:-:S05]  /*0440*/  FMUL R25, R22, R25 ;  /* 0x0000001916197220 */ /* 0x004fca0000400000 */
[----:B------:R2:W-:Y:S04]  /*0450*/  STG.E desc[UR6][R18.64], R25 ;  /* 0x0000001912007986 */ /* 0x0005e8000c101906 */
[----:B0-----:R-:W3:Y:S04]  /*0460*/  LDG.E R21, desc[UR6][R4.64+-0x4] ;  /* 0xfffffc0604157981 */ /* 0x001ee8000c1e1900 */
[----:B------:R-:W3:Y:S01]  /*0470*/  LDG.E R22, desc[UR6][R2.64] ;  /* 0x0000000602167981 */ /* 0x000ee2000c1e1900 */
[----:B------:R-:W-:-:S04]  /*0480*/  IMAD.WIDE R14, R6, 0x4, R18 ;  /* 0x00000004060e7825 */ /* 0x000fc800078e0212 */
[----:B---3--:R-:W-:-:S05]  /*0490*/  FMUL R21, R21, R22 ;  /* 0x0000001615157220 */ /* 0x008fca0000400000 */
[----:B------:R0:W-:Y:S04]  /*04a0*/  STG.E desc[UR6][R14.64], R21 ;  /* 0x000000150e007986 */ /* 0x0001e8000c101906 */
[----:B------:R-:W3:Y:S04]  /*04b0*/  LDG.E R22, desc[UR6][R4.64] ;  /* 0x0000000604167981 */ /* 0x000ee8000c1e1900 */
[----:B-1----:R-:W3:Y:S01]  /*04c0*/  LDG.E R23, desc[UR6][R2.64] ;  /* 0x0000000602177981 */ /* 0x002ee2000c1e1900 */
[----:B------:R-:W-:-:S04]  /*04d0*/  IMAD.WIDE R16, R6, 0x4, R14 ;  /* 0x0000000406107825 */ /* 0x000fc800078e020e */
[----:B---3--:R-:W-:-:S05]  /*04e0*/  FMUL R23, R22, R23 ;  /* 0x0000001716177220 */ /* 0x008fca0000400000 */
[----:B------:R1:W-:Y:S04]  /*04f0*/  STG.E desc[UR6][R16.64], R23 ;  /* 0x0000001710007986 */ /* 0x0003e8000c101906 */
[----:B------:R-:W3:Y:S04]  /*0500*/  LDG.E R22, desc[UR6][R4.64+0x4] ;  /* 0x0000040604167981 */ /* 0x000ee8000c1e1900 */
[----:B--2---:R-:W3:Y:S01]  /*0510*/  LDG.E R25, desc[UR6][R2.64] ;  /* 0x0000000602197981 */ /* 0x004ee2000c1e1900 */
[----:B------:R-:W-:-:S04]  /*0520*/  IMAD.WIDE R18, R6, 0x4, R16 ;  /* 0x0000000406127825 */ /* 0x000fc800078e0210 */
[----:B---3--:R-:W-:-:S05]  /*0530*/  FMUL R25, R22, R25 ;  /* 0x0000001916197220 */ /* 0x008fca0000400000 */
[----:B------:R2:W-:Y:S04]  /*0540*/  STG.E desc[UR6][R18.64], R25 ;  /* 0x0000001912007986 */ /* 0x0005e8000c101906 */
[----:B0-----:R-:W3:Y:S04]  /*0550*/  LDG.E R21, desc[UR6][R4.64+0x8] ;  /* 0x0000080604157981 */ /* 0x001ee8000c1e1900 */
[----:B------:R-:W3:Y:S01]  /*0560*/  LDG.E R22, desc[UR6][R2.64] ;  /* 0x0000000602167981 */ /* 0x000ee2000c1e1900 */
[----:B------:R-:W-:Y:S01]  /*0570*/  IMAD.WIDE R14, R6, 0x4, R18 ;  /* 0x00000004060e7825 */ /* 0x000fe200078e0212 */
[----:B------:R-:W-:-:S03]  /*0580*/  IADD3 R12, PT, PT, R12, 0x8, RZ ;  /* 0x000000080c0c7810 */ /* 0x000fc60007ffe0ff */
[----:B---3--:R-:W-:-:S05]  /*0590*/  FMUL R21, R21, R22 ;  /* 0x0000001615157220 */ /* 0x008fca0000400000 */
[----:B------:R2:W-:Y:S04]  /*05a0*/  STG.E desc[UR6][R14.64], R21 ;  /* 0x000000150e007986 */ /* 0x0005e8000c101906 */
[----:B------:R-:W3:Y:S04]  /*05b0*/  LDG.E R22, desc[UR6][R4.64+0xc] ;  /* 0x00000c0604167981 */ /* 0x000ee8000c1e1900 */
[----:B-1----:R-:W3:Y:S01]  /*05c0*/  LDG.E R23, desc[UR6][R2.64] ;  /* 0x0000000602177981 */ /* 0x002ee2000c1e1900 */
[----:B------:R-:W-:Y:S01]  /*05d0*/  ISETP.NE.AND P0, PT, R12, RZ, PT ;  /* 0x000000ff0c00720c */ /* 0x000fe20003f05270 */
[C---:B------:R-:W-:Y:S01]  /*05e0*/  IMAD.WIDE R16, R6.reuse, 0x4, R14 ;  /* 0x0000000406107825 */ /* 0x040fe200078e020e */
[----:B------:R-:W-:-:S02]  /*05f0*/  LEA R13, R6, R13, 0x3 ;  /* 0x0000000d060d7211 */ /* 0x000fc400078e18ff */
[----:B------:R-:W-:Y:S01]  /*0600*/  IADD3 R10, PT, PT, R10, 0x8, RZ ;  /* 0x000000080a0a7810 */ /* 0x000fe20007ffe0ff */
[----:B---3--:R-:W-:-:S05]  /*0610*/  FMUL R23, R22, R23 ;  /* 0x0000001716177220 */ /* 0x008fca0000400000 */
[----:B------:R2:W-:Y:S03]  /*0620*/  STG.E desc[UR6][R16.64], R23 ;  /* 0x0000001710007986 */ /* 0x0005e6000c101906 */
[----:B------:R-:W-:Y:S05]  /*0630*/  @P0 BRA `(.L_x_1) ;  /* 0xfffffffc003c0947 */ /* 0x000fea000383ffff */
.L_x_0:
[----:B------:R-:W-:Y:S05]  /*0640*/  @!P1 EXIT ;  /* 0x000000000000994d */ /* 0x000fea0003800000 */
[----:B------:R-:W-:Y:S02]  /*0650*/  ISETP.GE.U32.AND P0, PT, R20, 0x4, PT ;  /* 0x000000041400780c */ /* 0x000fe40003f06070 */
[----:B--2---:R-:W-:-:S04]  /*0660*/  LOP3.LUT R18, R0, 0x3, RZ, 0xc0, !PT ;  /* 0x0000000300127812 */ /* 0x004fc800078ec0ff */
[----:B------:R-:W-:-:S07]  /*0670*/  ISETP.NE.AND P1, PT, R18, RZ, PT ;  /* 0x000000ff1200720c */ /* 0x000fce0003f25270 */
[----:B------:R-:W-:Y:S06]  /*0680*/  @!P0 BRA `(.L_x_2) ;  /* 0x00000000006c8947 */ /* 0x000fec0003800000 */
[----:B------:R-:W0:Y:S01]  /*0690*/  LDC.64 R4, c[0x0][0x380] ;  /* 0x0000e000ff047b82 */ /* 0x000e220000000a00 */
[----:B------:R-:W-:Y:S01]  /*06a0*/  IADD3 R13, PT, PT, R11, R8, RZ ;  /* 0x000000080b0d7210 */ /* 0x000fe20007ffe0ff */
[----:B------:R-:W2:Y:S04]  /*06b0*/  LDG.E R15, desc[UR6][R2.64] ;  /* 0x00000006020f7981 */ /* 0x000ea8000c1e1900 */
[----:B0-----:R-:W-:Y:S02]  /*06c0*/  IMAD.WIDE R4, R13, 0x4, R4 ;  /* 0x000000040d047825 */ /* 0x001fe400078e0204 */
[----:B------:R-:W0:Y:S03]  /*06d0*/  LDC.64 R12, c[0x0][0x390] ;  /* 0x0000e400ff0c7b82 */ /* 0x000e260000000a00 */
[----:B------:R-:W2:Y:S01]  /*06e0*/  LDG.E R10, desc[UR6][R4.64] ;  /* 0x00000006040a7981 */ /* 0x000ea2000c1e1900 */
[----:B------:R-:W-:-:S04]  /*06f0*/  IMAD R14, R7, R0, R8 ;  /* 0x00000000070e7224 */ /* 0x000fc800078e0208 */
[----:B------:R-:W-:-:S04]  /*0700*/  IMAD R17, R14, R6, R9 ;  /* 0x000000060e117224 */ /* 0x000fc800078e0209 */
        /* <DEDUP_REMOVED lines=14> */
[----:B0-----:R-:W2:Y:S01]  /*07f0*/  LDG.E R19, desc[UR6][R2.64] ;  /* 0x0000000602137981 */ /* 0x001ea2000c1e1900 */
[----:B------:R-:W-:Y:S01]  /*0800*/  IMAD.WIDE R12, R6, 0x4, R16 ;  /* 0x00000004060c7825 */ /* 0x000fe200078e0210 */
[----:B------:R-:W-:-:S03]  /*0810*/  IADD3 R8, PT, PT, R8, 0x4, RZ ;  /* 0x0000000408087810 */ /* 0x000fc60007ffe0ff */
[----:B--2---:R-:W-:-:S05]  /*0820*/  FMUL R19, R10, R19 ;  /* 0x000000130a137220 */ /* 0x004fca0000400000 */
[----:B------:R1:W-:Y:S02]  /*0830*/  STG.E desc[UR6][R12.64], R19 ;  /* 0x000000130c007986 */ /* 0x0003e4000c101906 */
.L_x_2:
[----:B------:R-:W-:Y:S05]  /*0840*/  @!P1 EXIT ;  /* 0x000000000000994d */ /* 0x000fea0003800000 */
[----:B------:R-:W-:Y:S02]  /*0850*/  ISETP.NE.AND P0, PT, R18, 0x1, PT ;  /* 0x000000011200780c */ /* 0x000fe40003f05270 */
[----:B------:R-:W-:-:S04]  /*0860*/  LOP3.LUT R4, R0, 0x1, RZ, 0xc0, !PT ;  /* 0x0000000100047812 */ /* 0x000fc800078ec0ff */
[----:B------:R-:W-:-:S07]  /*0870*/  ISETP.NE.U32.AND P1, PT, R4, 0x1, PT ;  /* 0x000000010400780c */ /* 0x000fce0003f25070 */
[----:B------:R-:W-:Y:S06]  /*0880*/  @!P0 BRA `(.L_x_3) ;  /* 0x0000000000448947 */ /* 0x000fec0003800000 */
[----:B------:R-:W0:Y:S01]  /*0890*/  LDC.64 R4, c[0x0][0x380] ;  /* 0x0000e000ff047b82 */ /* 0x000e220000000a00 */
[----:B-1----:R-:W-:Y:S01]  /*08a0*/  IADD3 R13, PT, PT, R11, R8, RZ ;  /* 0x000000080b0d7210 */ /* 0x002fe20007ffe0ff */
        /* <DEDUP_REMOVED lines=11> */
[----:B------:R-:W-:Y:S01]  /*0960*/  IMAD.WIDE R14, R6, 0x4, R12 ;  /* 0x00000004060e7825 */ /* 0x000fe200078e020c */
[----:B------:R-:W-:-:S03]  /*0970*/  IADD3 R8, PT, PT, R8, 0x2, RZ ;  /* 0x0000000208087810 */ /* 0x000fc60007ffe0ff */
[----:B--2---:R-:W-:-:S05]  /*0980*/  FMUL R19, R10, R19 ;  /* 0x000000130a137220 */ /* 0x004fca0000400000 */
[----:B------:R0:W-:Y:S02]  /*0990*/  STG.E desc[UR6][R14.64], R19 ;  /* 0x000000130e007986 */ /* 0x0001e4000c101906 */
.L_x_3:
[----:B------:R-:W-:Y:S05]  /*09a0*/  @P1 EXIT ;  /* 0x000000000000194d */ /* 0x000fea0003800000 */
[----:B------:R-:W2:Y:S01]  /*09b0*/  LDC.64 R4, c[0x0][0x380] ;  /* 0x0000e000ff047b82 */ /* 0x000ea20000000a00 */
[----:B------:R-:W-:Y:S01]  /*09c0*/  IADD3 R11, PT, PT, R11, R8, RZ ;  /* 0x000000080b0b7210 */ /* 0x000fe20007ffe0ff */
[----:B------:R-:W3:Y:S04]  /*09d0*/  LDG.E R3, desc[UR6][R2.64] ;  /* 0x0000000602037981 */ /* 0x000ee8000c1e1900 */
[----:B--2---:R-:W-:Y:S02]  /*09e0*/  IMAD.WIDE R4, R11, 0x4, R4 ;  /* 0x000000040b047825 */ /* 0x004fe400078e0204 */
[----:B------:R-:W2:Y:S04]  /*09f0*/  LDC.64 R10, c[0x0][0x390] ;  /* 0x0000e400ff0a7b82 */ /* 0x000ea80000000a00 */
[----:B------:R-:W3:Y:S01]  /*0a00*/  LDG.E R4, desc[UR6][R4.64] ;  /* 0x0000000604047981 */ /* 0x000ee2000c1e1900 */
[----:B------:R-:W-:-:S04]  /*0a10*/  IMAD R0, R7, R0, R8 ;  /* 0x0000000007007224 */ /* 0x000fc800078e0208 */
[----:B------:R-:W-:-:S04]  /*0a20*/  IMAD R7, R0, R6, R9 ;  /* 0x0000000600077224 */ /* 0x000fc800078e0209 */
[----:B--2---:R-:W-:-:S04]  /*0a30*/  IMAD.WIDE R6, R7, 0x4, R10 ;  /* 0x0000000407067825 */ /* 0x004fc800078e020a */
[----:B---3--:R-:W-:-:S05]  /*0a40*/  FMUL R9, R4, R3 ;  /* 0x0000000304097220 */ /* 0x008fca0000400000 */
[----:B------:R-:W-:Y:S01]  /*0a50*/  STG.E desc[UR6][R6.64], R9 ;  /* 0x0000000906007986 */ /* 0x000fe2000c101906 */
[----:B------:R-:W-:Y:S05]  /*0a60*/  EXIT ;  /* 0x000000000000794d */ /* 0x000fea0003800000 */
.L_x_4:
[----:B------:R-:W-:-:S00]  /*0a70*/  BRA `(.L_x_4) ;  /* 0xfffffffc00fc7947 */ /* 0x000fc0000383ffff */
[----:B------:R-:W-:-:S00]  /*0a80*/  NOP ;  /* 0x0000000000007918 */ /* 0x000fc00000000000 */
[----:B------:R-:W-:-:S00]  /*0a90*/  NOP ;  /* 0x0000000000007918 */ /* 0x000fc00000000000 */
[----:B------:R-:W-:-:S00]  /*0aa0*/  NOP ;  /* 0x0000000000007918 */ /* 0x000fc00000000000 */
[----:B------:R-:W-:-:S00]  /*0ab0*/  NOP ;  /* 0x0000000000007918 */ /* 0x000fc00000000000 */
[----:B------:R-:W-:-:S00]  /*0ac0*/  NOP ;  /* 0x0000000000007918 */ /* 0x000fc00000000000 */
[----:B------:R-:W-:-:S00]  /*0ad0*/  NOP ;  /* 0x0000000000007918 */ /* 0x000fc00000000000 */
[----:B------:R-:W-:-:S00]  /*0ae0*/  NOP ;  /* 0x0000000000007918 */ /* 0x000fc00000000000 */
[----:B------:R-:W-:-:S00]  /*0af0*/  NOP ;  /* 0x0000000000007918 */ /* 0x000fc00000000000 */
.L_x_5:


//--------------------- .nv.shared.reserved.0     --------------------------
	.section	.nv.shared.reserved.0,"aw",@nobits
	.weak		__nv_reservedSMEM_offset_0_alias
	.size		__nv_reservedSMEM_offset_0_alias, 0, 64
	.other		__nv_reservedSMEM_offset_0_alias,@"STO_CUDA_RESERVED_SHARED STV_DEFAULT"
__nv_reservedSMEM_offset_0_alias:
	.zero		0
	.zero		64


//--------------------- .nv.constant0._Z9kron_prodPfS_S_ii --------------------------
	.section	.nv.constant0._Z9kron_prodPfS_S_ii,"a",@progbits
	.sectionflags	@""
	.align	4
.nv.constant0._Z9kron_prodPfS_S_ii:
	.zero		928


//--------------------- SYMBOLS --------------------------

	.type		.nv.reservedSmem.offset0,@object
	.size		.nv.reservedSmem.offset0,0x4
